//
// Generated by NVIDIA NVVM Compiler
//
// Compiler Build ID: CL-36424714
// Cuda compilation tools, release 13.0, V13.0.88
// Based on NVVM 20.0.0
//

.version 9.0
.target sm_100
.address_size 64

	// .globl	_Z9reductioniPfS_
// _ZZ9reductioniPfS_E5s_sum has been demoted

.visible .entry _Z9reductioniPfS_(
	.param .u32 _Z9reductioniPfS__param_0,
	.param .u64 .ptr .align 1 _Z9reductioniPfS__param_1,
	.param .u64 .ptr .align 1 _Z9reductioniPfS__param_2
)
{
	.reg .pred 	%p<10>;
	.reg .b32 	%r<9>;
	.reg .b32 	%f<29>;
	.reg .b64 	%rd<9>;
	// demoted variable
	.shared .align 4 .b8 _ZZ9reductioniPfS_E5s_sum[1024];
	ld.param.u32 	%r5, [_Z9reductioniPfS__param_0];
	ld.param.u64 	%rd1, [_Z9reductioniPfS__param_1];
	ld.param.u64 	%rd2, [_Z9reductioniPfS__param_2];
	mov.u32 	%r1, %tid.x;
	mov.u32 	%r2, %ctaid.x;
	mov.u32 	%r6, %ntid.x;
	mad.lo.s32 	%r3, %r2, %r6, %r1;
	setp.ge.s32 	%p1, %r3, %r5;
	mov.f32 	%f28, 0f00000000;
	@%p1 bra 	$L__BB0_2;
	cvta.to.global.u64 	%rd3, %rd1;
	mul.wide.u32 	%rd4, %r3, 4;
	add.s64 	%rd5, %rd3, %rd4;
	ld.global.f32 	%f28, [%rd5];
$L__BB0_2:
	shl.b32 	%r7, %r1, 2;
	mov.u32 	%r8, _ZZ9reductioniPfS_E5s_sum;
	add.s32 	%r4, %r8, %r7;
	st.shared.f32 	[%r4], %f28;
	bar.sync 	0;
	setp.gt.u32 	%p2, %r1, 127;
	@%p2 bra 	$L__BB0_4;
	ld.shared.f32 	%f4, [%r4+512];
	ld.shared.f32 	%f5, [%r4];
	add.f32 	%f6, %f4, %f5;
	st.shared.f32 	[%r4], %f6;
$L__BB0_4:
	bar.sync 	0;
	setp.gt.u32 	%p3, %r1, 63;
	@%p3 bra 	$L__BB0_6;
	ld.shared.f32 	%f7, [%r4+256];
	ld.shared.f32 	%f8, [%r4];
	add.f32 	%f9, %f7, %f8;
	st.shared.f32 	[%r4], %f9;
$L__BB0_6:
	bar.sync 	0;
	setp.gt.u32 	%p4, %r1, 31;
	@%p4 bra 	$L__BB0_8;
	ld.shared.f32 	%f10, [%r4+128];
	ld.shared.f32 	%f11, [%r4];
	add.f32 	%f12, %f10, %f11;
	st.shared.f32 	[%r4], %f12;
$L__BB0_8:
	bar.sync 	0;
	setp.gt.u32 	%p5, %r1, 15;
	@%p5 bra 	$L__BB0_10;
	ld.shared.f32 	%f13, [%r4+64];
	ld.shared.f32 	%f14, [%r4];
	add.f32 	%f15, %f13, %f14;
	st.shared.f32 	[%r4], %f15;
$L__BB0_10:
	bar.sync 	0;
	setp.gt.u32 	%p6, %r1, 7;
	@%p6 bra 	$L__BB0_12;
	ld.shared.f32 	%f16, [%r4+32];
	ld.shared.f32 	%f17, [%r4];
	add.f32 	%f18, %f16, %f17;
	st.shared.f32 	[%r4], %f18;
$L__BB0_12:
	bar.sync 	0;
	setp.gt.u32 	%p7, %r1, 3;
	@%p7 bra 	$L__BB0_14;
	ld.shared.f32 	%f19, [%r4+16];
	ld.shared.f32 	%f20, [%r4];
	add.f32 	%f21, %f19, %f20;
	st.shared.f32 	[%r4], %f21;
$L__BB0_14:
	bar.sync 	0;
	setp.gt.u32 	%p8, %r1, 1;
	@%p8 bra 	$L__BB0_16;
	ld.shared.f32 	%f22, [%r4+8];
	ld.shared.f32 	%f23, [%r4];
	add.f32 	%f24, %f22, %f23;
	st.shared.f32 	[%r4], %f24;
$L__BB0_16:
	bar.sync 	0;
	setp.ne.s32 	%p9, %r1, 0;
	@%p9 bra 	$L__BB0_18;
	ld.shared.f32 	%f25, [_ZZ9reductioniPfS_E5s_sum+4];
	ld.shared.f32 	%f26, [_ZZ9reductioniPfS_E5s_sum];
	add.f32 	%f27, %f25, %f26;
	st.shared.f32 	[_ZZ9reductioniPfS_E5s_sum], %f27;
	cvta.to.global.u64 	%rd6, %rd2;
	mul.wide.u32 	%rd7, %r2, 4;
	add.s64 	%rd8, %rd6, %rd7;
	st.global.f32 	[%rd8], %f27;
$L__BB0_18:
	ret;

}


// ===== COMPILED SASS (sm_100) =====

	.target	sm_100

	.elftype	@"ET_EXEC"


//--------------------- .note.nv.tkinfo           --------------------------
	.section	.note.nv.tkinfo,"",@"SHT_NOTE"
	.sectionflags	@"SHF_NOTE_NV_TKINFO"
	.tkinfo
        /*0018*/ 	.word	0x00000002
        /*0030*/ 	.string	""
        /*0030*/ 	.string	"ptxas"
        /*0030*/ 	.string	"Cuda compilation tools, release 13.0, V13.0.88"
        /*0030*/ 	.string	"Build cuda_13.0.r13.0/compiler.36424714_0"
        /*0030*/ 	.string	"-arch sm_100 -m 64 "



//--------------------- .note.nv.cuinfo           --------------------------
	.section	.note.nv.cuinfo,"",@"SHT_NOTE"
	.sectionflags	@"SHF_NOTE_NV_CUINFO"
        /*0018*/ 	.short	0x0002
        /*001a*/ 	.short	0x0064
        /*001c*/ 	.short	0x0082
	.zero		2


//--------------------- .nv.info                  --------------------------
	.section	.nv.info,"",@"SHT_CUDA_INFO"
	.align	4


	//----- nvinfo : EIATTR_REGCOUNT
	.align		4
        /*0000*/ 	.byte	0x04, 0x2f
        /*0002*/ 	.short	(.L_1 - .L_0)
	.align		4
.L_0:
        /*0004*/ 	.word	index@(_Z9reductioniPfS_)
        /*0008*/ 	.word	0x0000000c


	//----- nvinfo : EIATTR_FRAME_SIZE
	.align		4
.L_1:
        /*000c*/ 	.byte	0x04, 0x11
        /*000e*/ 	.short	(.L_3 - .L_2)
	.align		4
.L_2:
        /*0010*/ 	.word	index@(_Z9reductioniPfS_)
        /*0014*/ 	.word	0x00000000


	//----- nvinfo : EIATTR_MIN_STACK_SIZE
	.align		4
.L_3:
        /*0018*/ 	.byte	0x04, 0x12
        /*001a*/ 	.short	(.L_5 - .L_4)
	.align		4
.L_4:
        /*001c*/ 	.word	index@(_Z9reductioniPfS_)
        /*0020*/ 	.word	0x00000000
.L_5:


//--------------------- .nv.compat                --------------------------
	.section	.nv.compat,"",@"SHT_CUDA_COMPAT_INFO"
	.align	4
        /*0000*/ 	.byte	0x02, 0x09, 0x00, 0x00, 0x02, 0x02, 0x01, 0x00, 0x02, 0x05, 0x05, 0x00, 0x03, 0x07, 0x01, 0x01
        /*0010*/ 	.byte	0x02, 0x03, 0x00, 0x00, 0x02, 0x06, 0x01, 0x00, 0x04, 0x0b, 0x08, 0x00, 0x09, 0x00, 0x00, 0x00
        /*0020*/ 	.byte	0x00, 0x00, 0x00, 0x00


//--------------------- .nv.info._Z9reductioniPfS_ --------------------------
	.section	.nv.info._Z9reductioniPfS_,"",@"SHT_CUDA_INFO"
	.sectionflags	@""
	.align	4


	//----- nvinfo : EIATTR_CUDA_API_VERSION
	.align		4
        /*0000*/ 	.byte	0x04, 0x37
        /*0002*/ 	.short	(.L_7 - .L_6)
.L_6:
        /*0004*/ 	.word	0x00000082


	//----- nvinfo : EIATTR_KPARAM_INFO
	.align		4
.L_7:
        /*0008*/ 	.byte	0x04, 0x17
        /*000a*/ 	.short	(.L_9 - .L_8)
.L_8:
        /*000c*/ 	.word	0x00000000
        /*0010*/ 	.short	0x0002
        /*0012*/ 	.short	0x0010
        /*0014*/ 	.byte	0x00, 0xf5, 0x21, 0x00


	//----- nvinfo : EIATTR_KPARAM_INFO
	.align		4
.L_9:
        /*0018*/ 	.byte	0x04, 0x17
        /*001a*/ 	.short	(.L_11 - .L_10)
.L_10:
        /*001c*/ 	.word	0x00000000
        /*0020*/ 	.short	0x0001
        /*0022*/ 	.short	0x0008
        /*0024*/ 	.byte	0x00, 0xf5, 0x21, 0x00


	//----- nvinfo : EIATTR_KPARAM_INFO
	.align		4
.L_11:
        /*0028*/ 	.byte	0x04, 0x17
        /*002a*/ 	.short	(.L_13 - .L_12)
.L_12:
        /*002c*/ 	.word	0x00000000
        /*0030*/ 	.short	0x0000
        /*0032*/ 	.short	0x0000
        /*0034*/ 	.byte	0x00, 0xf0, 0x11, 0x00


	//----- nvinfo : EIATTR_SPARSE_MMA_MASK
	.align		4
.L_13:
        /*0038*/ 	.byte	0x03, 0x50
        /*003a*/ 	.short	0x0000


	//----- nvinfo : EIATTR_MAXREG_COUNT
	.align		4
        /*003c*/ 	.byte	0x03, 0x1b
        /*003e*/ 	.short	0x00ff


	//----- nvinfo : EIATTR_NUM_BARRIERS
	.align		4
        /*0040*/ 	.byte	0x02, 0x4c
        /*0042*/ 	.byte	0x01
	.zero		1


	//----- nvinfo : EIATTR_MERCURY_ISA_VERSION
	.align		4
        /*0044*/ 	.byte	0x03, 0x5f
        /*0046*/ 	.short	0x0101


	//----- nvinfo : EIATTR_VRC_CTA_INIT_COUNT
	.align		4
        /*0048*/ 	.byte	0x02, 0x4a
	.zero		1
	.zero		1


	//----- nvinfo : EIATTR_EXIT_INSTR_OFFSETS
	.align		4
        /*004c*/ 	.byte	0x04, 0x1c
        /*004e*/ 	.short	(.L_15 - .L_14)


	//   ....[0]....
.L_14:
        /*0050*/ 	.word	0x000003d0


	//   ....[1]....
        /*0054*/ 	.word	0x00000440


	//----- nvinfo : EIATTR_CBANK_PARAM_SIZE
	.align		4
.L_15:
        /*0058*/ 	.byte	0x03, 0x19
        /*005a*/ 	.short	0x0018


	//----- nvinfo : EIATTR_PARAM_CBANK
	.align		4
        /*005c*/ 	.byte	0x04, 0x0a
        /*005e*/ 	.short	(.L_17 - .L_16)
	.align		4
.L_16:
        /*0060*/ 	.word	index@(.nv.constant0._Z9reductioniPfS_)
        /*0064*/ 	.short	0x0380
        /*0066*/ 	.short	0x0018


	//----- nvinfo : EIATTR_SW_WAR
	.align		4
.L_17:
        /*0068*/ 	.byte	0x04, 0x36
        /*006a*/ 	.short	(.L_19 - .L_18)
.L_18:
        /*006c*/ 	.word	0x00000008
.L_19:


//--------------------- .nv.callgraph             --------------------------
	.section	.nv.callgraph,"",@"SHT_CUDA_CALLGRAPH"
	.align	4
	.sectionentsize	8
	.align		4
        /*0000*/ 	.word	0x00000000
	.align		4
        /*0004*/ 	.word	0xffffffff
	.align		4
        /*0008*/ 	.word	0x00000000
	.align		4
        /*000c*/ 	.word	0xfffffffe
	.align		4
        /*0010*/ 	.word	0x00000000
	.align		4
        /*0014*/ 	.word	0xfffffffd
	.align		4
        /*0018*/ 	.word	0x00000000
	.align		4
        /*001c*/ 	.word	0xfffffffc


//--------------------- .text._Z9reductioniPfS_   --------------------------
	.section	.text._Z9reductioniPfS_,"ax",@progbits
	.align	128
        .global         _Z9reductioniPfS_
        .type           _Z9reductioniPfS_,@function
        .size           _Z9reductioniPfS_,(.L_x_1 - _Z9reductioniPfS_)
        .other          _Z9reductioniPfS_,@"STO_CUDA_ENTRY STV_DEFAULT"
_Z9reductioniPfS_:
.text._Z9reductioniPfS_:
[----:B------:R-:W-:Y:S01]  /*0000*/  LDC R1, c[0x0][0x37c] ;  /* 0x0000df00ff017b82 */ /* 0x000fe20000000800 */
[----:B------:R-:W0:Y:S01]  /*0010*/  S2R R9, SR_TID.X ;  /* 0x0000000000097919 */ /* 0x000e220000002100 */
[----:B------:R-:W0:Y:S01]  /*0020*/  LDCU UR4, c[0x0][0x360] ;  /* 0x00006c00ff0477ac */ /* 0x000e220008000800 */
[----:B------:R-:W-:Y:S01]  /*0030*/  HFMA2 R4, -RZ, RZ, 0, 0 ;  /* 0x00000000ff047431 */ /* 0x000fe200000001ff */
[----:B------:R-:W0:Y:S01]  /*0040*/  S2R R0, SR_CTAID.X ;  /* 0x0000000000007919 */ /* 0x000e220000002500 */
[----:B------:R-:W1:Y:S01]  /*0050*/  LDCU UR5, c[0x0][0x380] ;  /* 0x00007000ff0577ac */ /* 0x000e620008000800 */
[----:B------:R-:W2:Y:S01]  /*0060*/  LDCU.64 UR6, c[0x0][0x358] ;  /* 0x00006b00ff0677ac */ /* 0x000ea20008000a00 */
[----:B0-----:R-:W-:-:S05]  /*0070*/  IMAD R5, R0, UR4, R9 ;  /* 0x0000000400057c24 */ /* 0x001fca000f8e0209 */
[----:B-1----:R-:W-:-:S13]  /*0080*/  ISETP.GE.AND P0, PT, R5, UR5, PT ;  /* 0x0000000505007c0c */ /* 0x002fda000bf06270 */
[----:B------:R-:W0:Y:S02]  /*0090*/  @!P0 LDC.64 R2, c[0x0][0x388] ;  /* 0x0000e200ff028b82 */ /* 0x000e240000000a00 */
[----:B0-----:R-:W-:-:S05]  /*00a0*/  @!P0 IMAD.WIDE.U32 R2, R5, 0x4, R2 ;  /* 0x0000000405028825 */ /* 0x001fca00078e0002 */
[----:B--2---:R-:W2:Y:S01]  /*00b0*/  @!P0 LDG.E R4, desc[UR6][R2.64] ;  /* 0x0000000602048981 */ /* 0x004ea2000c1e1900 */
[----:B------:R-:W0:Y:S01]  /*00c0*/  S2UR UR5, SR_CgaCtaId ;  /* 0x00000000000579c3 */ /* 0x000e220000008800 */
[----:B------:R-:W-:Y:S01]  /*00d0*/  UMOV UR4, 0x400 ;  /* 0x0000040000047882 */ /* 0x000fe20000000000 */
[C---:B------:R-:W-:Y:S02]  /*00e0*/  ISETP.GT.U32.AND P1, PT, R9.reuse, 0x7f, PT ;  /* 0x0000007f0900780c */ /* 0x040fe40003f24070 */
[----:B------:R-:W-:Y:S01]  /*00f0*/  ISETP.GT.U32.AND P0, PT, R9, 0x3f, PT ;  /* 0x0000003f0900780c */ /* 0x000fe20003f04070 */
[----:B0-----:R-:W-:-:S06]  /*0100*/  ULEA UR4, UR5, UR4, 0x18 ;  /* 0x0000000405047291 */ /* 0x001fcc000f8ec0ff */
[----:B------:R-:W-:-:S05]  /*0110*/  LEA R5, R9, UR4, 0x2 ;  /* 0x0000000409057c11 */ /* 0x000fca000f8e10ff */
[----:B--2---:R-:W-:Y:S01]  /*0120*/  STS [R5], R4 ;  /* 0x0000000405007388 */ /* 0x004fe20000000800 */
[----:B------:R-:W-:Y:S06]  /*0130*/  BAR.SYNC.DEFER_BLOCKING 0x0 ;  /* 0x0000000000007b1d */ /* 0x000fec0000010000 */
[----:B------:R-:W-:Y:S04]  /*0140*/  @!P1 LDS R6, [R5+0x200] ;  /* 0x0002000005069984 */ /* 0x000fe80000000800 */
[----:B------:R-:W0:Y:S02]  /*0150*/  @!P1 LDS R7, [R5] ;  /* 0x0000000005079984 */ /* 0x000e240000000800 */
[----:B0-----:R-:W-:-:S05]  /*0160*/  @!P1 FADD R6, R6, R7 ;  /* 0x0000000706069221 */ /* 0x001fca0000000000 */
[----:B------:R-:W-:Y:S01]  /*0170*/  @!P1 STS [R5], R6 ;  /* 0x0000000605009388 */ /* 0x000fe20000000800 */
[----:B------:R-:W-:Y:S01]  /*0180*/  BAR.SYNC.DEFER_BLOCKING 0x0 ;  /* 0x0000000000007b1d */ /* 0x000fe20000010000 */
[----:B------:R-:W-:-:S05]  /*0190*/  ISETP.GT.U32.AND P1, PT, R9, 0x1f, PT ;  /* 0x0000001f0900780c */ /* 0x000fca0003f24070 */
        /* <DEDUP_REMOVED lines=29> */
[----:B------:R-:W-:-:S05]  /*0370*/  ISETP.NE.AND P0, PT, R9, RZ, PT ;  /* 0x000000ff0900720c */ /* 0x000fca0003f05270 */
[----:B------:R-:W-:Y:S04]  /*0380*/  @!P1 LDS R3, [R5+0x8] ;  /* 0x0000080005039984 */ /* 0x000fe80000000800 */
[----:B------:R-:W0:Y:S02]  /*0390*/  @!P1 LDS R6, [R5] ;  /* 0x0000000005069984 */ /* 0x000e240000000800 */
[----:B0-----:R-:W-:-:S05]  /*03a0*/  @!P1 FADD R6, R3, R6 ;  /* 0x0000000603069221 */ /* 0x001fca0000000000 */
[----:B------:R0:W-:Y:S01]  /*03b0*/  @!P1 STS [R5], R6 ;  /* 0x0000000605009388 */ /* 0x0001e20000000800 */
[----:B------:R-:W-:Y:S06]  /*03c0*/  BAR.SYNC.DEFER_BLOCKING 0x0 ;  /* 0x0000000000007b1d */ /* 0x000fec0000010000 */
[----:B------:R-:W-:Y:S05]  /*03d0*/  @P0 EXIT ;  /* 0x000000000000094d */ /* 0x000fea0003800000 */
[----:B0-----:R-:W0:Y:S01]  /*03e0*/  LDS.64 R4, [UR4] ;  /* 0x00000004ff047984 */ /* 0x001e220008000a00 */
[----:B------:R-:W1:Y:S02]  /*03f0*/  LDC.64 R2, c[0x0][0x390] ;  /* 0x0000e400ff027b82 */ /* 0x000e640000000a00 */
[----:B-1----:R-:W-:-:S04]  /*0400*/  IMAD.WIDE.U32 R2, R0, 0x4, R2 ;  /* 0x0000000400027825 */ /* 0x002fc800078e0002 */
[----:B0-----:R-:W-:-:S05]  /*0410*/  FADD R5, R5, R4 ;  /* 0x0000000405057221 */ /* 0x001fca0000000000 */
[----:B------:R-:W-:Y:S04]  /*0420*/  STS [UR4], R5 ;  /* 0x00000005ff007988 */ /* 0x000fe80008000804 */
[----:B------:R-:W-:Y:S01]  /*0430*/  STG.E desc[UR6][R2.64], R5 ;  /* 0x0000000502007986 */ /* 0x000fe2000c101906 */
[----:B------:R-:W-:Y:S05]  /*0440*/  EXIT ;  /* 0x000000000000794d */ /* 0x000fea0003800000 */
.L_x_0:
[----:B------:R-:W-:-:S00]  /*0450*/  BRA `(.L_x_0) ;  /* 0xfffffffc00fc7947 */ /* 0x000fc0000383ffff */
[----:B------:R-:W-:-:S00]  /*0460*/  NOP ;  /* 0x0000000000007918 */ /* 0x000fc00000000000 */
        /* <DEDUP_REMOVED lines=9> */
.L_x_1:


//--------------------- .nv.shared._Z9reductioniPfS_ --------------------------
	.section	.nv.shared._Z9reductioniPfS_,"aw",@nobits
	.sectionflags	@""
	.align	4
.nv.shared._Z9reductioniPfS_:
	.zero		2048


//--------------------- .nv.shared.reserved.0     --------------------------
	.section	.nv.shared.reserved.0,"aw",@nobits
	.weak		__nv_reservedSMEM_offset_0_alias
	.size		__nv_reservedSMEM_offset_0_alias, 0, 64
	.other		__nv_reservedSMEM_offset_0_alias,@"STO_CUDA_RESERVED_SHARED STV_DEFAULT"
__nv_reservedSMEM_offset_0_alias:
	.zero		0
	.zero		64


//--------------------- .nv.constant0._Z9reductioniPfS_ --------------------------
	.section	.nv.constant0._Z9reductioniPfS_,"a",@progbits
	.sectionflags	@""
	.align	4
.nv.constant0._Z9reductioniPfS_:
	.zero		920


//--------------------- SYMBOLS --------------------------

	.type		.nv.reservedSmem.offset0,@object
	.size		.nv.reservedSmem.offset0,0x4
	.type		.nv.reservedSmem.cap,@object
	.size		.nv.reservedSmem.cap,0x4
